	.headerflags	@"EF_CUDA_TEXMODE_UNIFIED EF_CUDA_64BIT_ADDRESS EF_CUDA_ACCELERATORS EF_CUDA_SM90 EF_CUDA_VIRTUAL_SM(EF_CUDA_SM90)"
	.elftype	@"ET_EXEC"


//--------------------- .nv.info                  --------------------------
	.section	.nv.info,"",@"SHT_CUDA_INFO"
	.align	4


	//----- nvinfo : EIATTR_REGCOUNT
	.align		4
        /*0000*/ 	.byte	0x04, 0x2f
        /*0002*/ 	.short	(.L_3 - .L_2)
	.align		4
.L_2:
        /*0004*/ 	.word	index@(triton_poi_fused__native_batch_norm_legit_no_training_silu_20)
        /*0008*/ 	.word	0x00000011


	//----- nvinfo : EIATTR_MIN_STACK_SIZE
	.align		4
.L_3:
        /*000c*/ 	.byte	0x04, 0x12
        /*000e*/ 	.short	(.L_5 - .L_4)
	.align		4
.L_4:
        /*0010*/ 	.word	index@(triton_poi_fused__native_batch_norm_legit_no_training_silu_20)
        /*0014*/ 	.word	0x00000000


	//----- nvinfo : EIATTR_FRAME_SIZE
	.align		4
.L_5:
        /*0018*/ 	.byte	0x04, 0x11
        /*001a*/ 	.short	(.L_7 - .L_6)
	.align		4
.L_6:
        /*001c*/ 	.word	index@(triton_poi_fused__native_batch_norm_legit_no_training_silu_20)
        /*0020*/ 	.word	0x00000000


	//----- nvinfo : EIATTR_MIN_STACK_SIZE
	.align		4
.L_7:
        /*0024*/ 	.byte	0x04, 0x12
        /*0026*/ 	.short	(.L_9 - .L_8)
	.align		4
.L_8:
        /*0028*/ 	.word	index@(triton_poi_fused__native_batch_norm_legit_no_training_silu_20)
        /*002c*/ 	.word	0x00000000
.L_9:


//--------------------- .nv.info.triton_poi_fused__native_batch_norm_legit_no_training_silu_20 --------------------------
	.section	.nv.info.triton_poi_fused__native_batch_norm_legit_no_training_silu_20,"",@"SHT_CUDA_INFO"
	.sectionflags	@""
	.align	4


	//----- nvinfo : EIATTR_CUDA_API_VERSION
	.align		4
        /*0000*/ 	.byte	0x04, 0x37
        /*0002*/ 	.short	(.L_11 - .L_10)
.L_10:
        /*0004*/ 	.word	0x0000007c


	//----- nvinfo : EIATTR_KPARAM_INFO
	.align		4
.L_11:
        /*0008*/ 	.byte	0x04, 0x17
        /*000a*/ 	.short	(.L_13 - .L_12)
.L_12:
        /*000c*/ 	.word	0x00000000
        /*0010*/ 	.short	0x0006
        /*0012*/ 	.short	0x0030
        /*0014*/ 	.byte	0x00, 0xf0, 0x11, 0x00


	//----- nvinfo : EIATTR_KPARAM_INFO
	.align		4
.L_13:
        /*0018*/ 	.byte	0x04, 0x17
        /*001a*/ 	.short	(.L_15 - .L_14)
.L_14:
        /*001c*/ 	.word	0x00000000
        /*0020*/ 	.short	0x0005
        /*0022*/ 	.short	0x0028
        /*0024*/ 	.byte	0x00, 0xf4, 0x21, 0x00


	//----- nvinfo : EIATTR_KPARAM_INFO
	.align		4
.L_15:
        /*0028*/ 	.byte	0x04, 0x17
        /*002a*/ 	.short	(.L_17 - .L_16)
.L_16:
        /*002c*/ 	.word	0x00000000
        /*0030*/ 	.short	0x0004
        /*0032*/ 	.short	0x0020
        /*0034*/ 	.byte	0x00, 0xf4, 0x21, 0x00


	//----- nvinfo : EIATTR_KPARAM_INFO
	.align		4
.L_17:
        /*0038*/ 	.byte	0x04, 0x17
        /*003a*/ 	.short	(.L_19 - .L_18)
.L_18:
        /*003c*/ 	.word	0x00000000
        /*0040*/ 	.short	0x0003
        /*0042*/ 	.short	0x0018
        /*0044*/ 	.byte	0x00, 0xf4, 0x21, 0x00


	//----- nvinfo : EIATTR_KPARAM_INFO
	.align		4
.L_19:
        /*0048*/ 	.byte	0x04, 0x17
        /*004a*/ 	.short	(.L_21 - .L_20)
.L_20:
        /*004c*/ 	.word	0x00000000
        /*0050*/ 	.short	0x0002
        /*0052*/ 	.short	0x0010
        /*0054*/ 	.byte	0x00, 0xf4, 0x21, 0x00


	//----- nvinfo : EIATTR_KPARAM_INFO
	.align		4
.L_21:
        /*0058*/ 	.byte	0x04, 0x17
        /*005a*/ 	.short	(.L_23 - .L_22)
.L_22:
        /*005c*/ 	.word	0x00000000
        /*0060*/ 	.short	0x0001
        /*0062*/ 	.short	0x0008
        /*0064*/ 	.byte	0x00, 0xf4, 0x21, 0x00


	//----- nvinfo : EIATTR_KPARAM_INFO
	.align		4
.L_23:
        /*0068*/ 	.byte	0x04, 0x17
        /*006a*/ 	.short	(.L_25 - .L_24)
.L_24:
        /*006c*/ 	.word	0x00000000
        /*0070*/ 	.short	0x0000
        /*0072*/ 	.short	0x0000
        /*0074*/ 	.byte	0x00, 0xf4, 0x21, 0x00


	//----- nvinfo : EIATTR_SPARSE_MMA_MASK
	.align		4
.L_25:
        /*0078*/ 	.byte	0x03, 0x50
        /*007a*/ 	.short	0x0000


	//----- nvinfo : EIATTR_MAXREG_COUNT
	.align		4
        /*007c*/ 	.byte	0x03, 0x1b
        /*007e*/ 	.short	0x00ff


	//----- nvinfo : EIATTR_EXIT_INSTR_OFFSETS
	.align		4
        /*0080*/ 	.byte	0x04, 0x1c
        /*0082*/ 	.short	(.L_27 - .L_26)


	//   ....[0]....
.L_26:
        /*0084*/ 	.word	0x00000530


	//----- nvinfo : EIATTR_REQNTID
	.align		4
.L_27:
        /*0088*/ 	.byte	0x04, 0x10
        /*008a*/ 	.short	(.L_29 - .L_28)
.L_28:
        /*008c*/ 	.word	0x00000080
        /*0090*/ 	.word	0x00000001
        /*0094*/ 	.word	0x00000001


	//----- nvinfo : EIATTR_CBANK_PARAM_SIZE
	.align		4
.L_29:
        /*0098*/ 	.byte	0x03, 0x19
        /*009a*/ 	.short	0x0034


	//----- nvinfo : EIATTR_PARAM_CBANK
	.align		4
        /*009c*/ 	.byte	0x04, 0x0a
        /*009e*/ 	.short	(.L_31 - .L_30)
	.align		4
.L_30:
        /*00a0*/ 	.word	index@(.nv.constant0.triton_poi_fused__native_batch_norm_legit_no_training_silu_20)
        /*00a4*/ 	.short	0x0210
        /*00a6*/ 	.short	0x0034


	//----- nvinfo : EIATTR_SW_WAR
	.align		4
.L_31:
        /*00a8*/ 	.byte	0x04, 0x36
        /*00aa*/ 	.short	(.L_33 - .L_32)
.L_32:
        /*00ac*/ 	.word	0x00000008
.L_33:


//--------------------- .nv.callgraph             --------------------------
	.section	.nv.callgraph,"",@"SHT_CUDA_CALLGRAPH"
	.align	4
	.sectionentsize	8
	.align		4
        /*0000*/ 	.word	0x00000000
	.align		4
        /*0004*/ 	.word	0xffffffff
	.align		4
        /*0008*/ 	.word	0x00000000
	.align		4
        /*000c*/ 	.word	0xfffffffe
	.align		4
        /*0010*/ 	.word	0x00000000
	.align		4
        /*0014*/ 	.word	0xfffffffd
	.align		4
        /*0018*/ 	.word	0x00000000
	.align		4
        /*001c*/ 	.word	0xfffffffc


//--------------------- .nv.constant4             --------------------------
	.section	.nv.constant4,"a",@progbits
	.align	8
	.align		8
.nv.constant4:
        /*0000*/ 	.dword	_$_str
	.align		8
        /*0008*/ 	.dword	_$_str_$_2


//--------------------- .text.triton_poi_fused__native_batch_norm_legit_no_training_silu_20 --------------------------
	.section	.text.triton_poi_fused__native_batch_norm_legit_no_training_silu_20,"ax",@progbits
	.align	128
        .global         triton_poi_fused__native_batch_norm_legit_no_training_silu_20
        .type           triton_poi_fused__native_batch_norm_legit_no_training_silu_20,@function
        .size           triton_poi_fused__native_batch_norm_legit_no_training_silu_20,(.L_x_1 - triton_poi_fused__native_batch_norm_legit_no_training_silu_20)
        .other          triton_poi_fused__native_batch_norm_legit_no_training_silu_20,@"STO_CUDA_ENTRY STV_DEFAULT"
triton_poi_fused__native_batch_norm_legit_no_training_silu_20:
.text.triton_poi_fused__native_batch_norm_legit_no_training_silu_20:
[----:B------:R-:W-:Y:S01]  /*0000*/  LDC R1, c[0x0][0x28] ;  /* 0x00000a00ff017b82 */ /* 0x000fe20000000800 */
[----:B------:R-:W1:Y:S07]  /*0010*/  S2R R0, SR_TID.X ;  /* 0x0000000000007919 */ /* 0x000e6e0000002100 */
[----:B------:R-:W2:Y:S01]  /*0020*/  LDC.64 R2, c[0x0][0x228] ;  /* 0x00008a00ff027b82 */ /* 0x000ea20000000a00 */
[----:B------:R-:W-:Y:S01]  /*0030*/  ULDC.64 UR4, c[0x0][0x208] ;  /* 0x0000820000047ab9 */ /* 0x000fe20000000a00 */
[----:B------:R-:W3:Y:S06]  /*0040*/  S2R R7, SR_CTAID.X ;  /* 0x0000000000077919 */ /* 0x000eec0000002500 */
[----:B------:R-:W4:Y:S08]  /*0050*/  LDC.64 R8, c[0x0][0x230] ;  /* 0x00008c00ff087b82 */ /* 0x000f300000000a00 */
[----:B------:R-:W5:Y:S01]  /*0060*/  LDC.64 R10, c[0x0][0x238] ;  /* 0x00008e00ff0a7b82 */ /* 0x000f620000000a00 */
[----:B-1----:R-:W-:-:S02]  /*0070*/  SHF.L.U32 R0, R0, 0x1, RZ ;  /* 0x0000000100007819 */ /* 0x002fc400000006ff */
[----:B---3--:R-:W-:Y:S02]  /*0080*/  SHF.R.S32.HI R5, RZ, 0x17, R7 ;  /* 0x00000017ff057819 */ /* 0x008fe40000011407 */
[----:B------:R-:W-:Y:S02]  /*0090*/  LOP3.LUT R0, R0, 0xfe, RZ, 0xc0, !PT ;  /* 0x000000fe00007812 */ /* 0x000fe400078ec0ff */
[----:B------:R-:W-:Y:S02]  /*00a0*/  SGXT R5, R5, 0x1 ;  /* 0x000000010505781a */ /* 0x000fe40000000200 */
[----:B------:R-:W-:Y:S02]  /*00b0*/  LEA R0, R7, R0, 0x8 ;  /* 0x0000000007007211 */ /* 0x000fe400078e40ff */
[----:B------:R-:W1:Y:S02]  /*00c0*/  LDC.64 R6, c[0x0][0x220] ;  /* 0x00008800ff067b82 */ /* 0x000e640000000a00 */
[----:B------:R-:W-:-:S04]  /*00d0*/  LEA.HI R5, R5, R0, RZ, 0x8 ;  /* 0x0000000005057211 */ /* 0x000fc800078f40ff */
[----:B------:R-:W-:-:S04]  /*00e0*/  LOP3.LUT R5, R5, 0xffffff00, RZ, 0xc0, !PT ;  /* 0xffffff0005057812 */ /* 0x000fc800078ec0ff */
[----:B------:R-:W-:Y:S02]  /*00f0*/  IADD3 R13, R0, -R5, RZ ;  /* 0x80000005000d7210 */ /* 0x000fe40007ffe0ff */
[----:B------:R-:W3:Y:S03]  /*0100*/  LDC.64 R4, c[0x0][0x218] ;  /* 0x00008600ff047b82 */ /* 0x000ee60000000a00 */
[----:B--2---:R-:W-:-:S06]  /*0110*/  IMAD.WIDE R2, R13, 0x4, R2 ;  /* 0x000000040d027825 */ /* 0x004fcc00078e0202 */
[----:B------:R-:W2:Y:S01]  /*0120*/  LDG.E.EL.64 R2, desc[UR4][R2.64] ;  /* 0x0000000402027981 */ /* 0x000ea2000c2e1b00 */
[----:B-1----:R-:W-:-:S04]  /*0130*/  IMAD.WIDE R6, R13, 0x4, R6 ;  /* 0x000000040d067825 */ /* 0x002fc800078e0206 */
[C---:B----4-:R-:W-:Y:S02]  /*0140*/  IMAD.WIDE R8, R13.reuse, 0x4, R8 ;  /* 0x000000040d087825 */ /* 0x050fe400078e0208 */
[----:B------:R-:W4:Y:S02]  /*0150*/  LDG.E.EL.64 R6, desc[UR4][R6.64] ;  /* 0x0000000406067981 */ /* 0x000f24000c2e1b00 */
[----:B-----5:R-:W-:Y:S02]  /*0160*/  IMAD.WIDE R10, R13, 0x4, R10 ;  /* 0x000000040d0a7825 */ /* 0x020fe400078e020a */
[----:B------:R-:W5:Y:S02]  /*0170*/  LDG.E.EL.64 R8, desc[UR4][R8.64] ;  /* 0x0000000408087981 */ /* 0x000f64000c2e1b00 */
[----:B---3--:R-:W-:Y:S02]  /*0180*/  IMAD.WIDE R4, R0, 0x4, R4 ;  /* 0x0000000400047825 */ /* 0x008fe400078e0204 */
[----:B------:R-:W5:Y:S04]  /*0190*/  LDG.E.EL.64 R10, desc[UR4][R10.64] ;  /* 0x000000040a0a7981 */ /* 0x000f68000c2e1b00 */
[----:B------:R-:W4:Y:S01]  /*01a0*/  LDG.E.64 R4, desc[UR4][R4.64] ;  /* 0x0000000404047981 */ /* 0x000f22000c1e1b00 */
[----:B--2---:R-:W-:Y:S01]  /*01b0*/  FADD R2, R2, 0.0010000000474974513054 ;  /* 0x3a83126f02027421 */ /* 0x004fe20000000000 */
[----:B------:R-:W-:-:S03]  /*01c0*/  FADD R3, R3, 0.0010000000474974513054 ;  /* 0x3a83126f03037421 */ /* 0x000fc60000000000 */
[----:B------:R-:W1:Y:S08]  /*01d0*/  MUFU.SQRT R12, R2 ;  /* 0x00000002000c7308 */ /* 0x000e700000002000 */
[----:B------:R-:W2:Y:S01]  /*01e0*/  MUFU.SQRT R13, R3 ;  /* 0x00000003000d7308 */ /* 0x000ea20000002000 */
[C---:B-1----:R-:W-:Y:S02]  /*01f0*/  FSETP.GT.AND P0, PT, R12.reuse, 8.50705917302346158658e+37, PT ;  /* 0x7e8000000c00780b */ /* 0x042fe40003f04000 */
[----:B------:R-:W-:-:S02]  /*0200*/  FSETP.GEU.AND P2, PT, R12, 1.175494350822287508e-38, PT ;  /* 0x008000000c00780b */ /* 0x000fc40003f4e000 */
[C---:B--2---:R-:W-:Y:S02]  /*0210*/  FSETP.GT.AND P1, PT, R13.reuse, 8.50705917302346158658e+37, PT ;  /* 0x7e8000000d00780b */ /* 0x044fe40003f24000 */
[----:B------:R-:W-:-:S07]  /*0220*/  FSETP.GEU.AND P3, PT, R13, 1.175494350822287508e-38, PT ;  /* 0x008000000d00780b */ /* 0x000fce0003f6e000 */
[----:B------:R-:W-:Y:S01]  /*0230*/  @P0 FMUL R12, R12, 0.25 ;  /* 0x3e8000000c0c0820 */ /* 0x000fe20000400000 */
[----:B------:R-:W-:-:S03]  /*0240*/  HFMA2.MMA R2, -RZ, RZ, 1.625, 0 ;  /* 0x3e800000ff027435 */ /* 0x000fc600000001ff */
[----:B------:R-:W-:Y:S01]  /*0250*/  @!P2 FMUL R12, R12, 16777216 ;  /* 0x4b8000000c0ca820 */ /* 0x000fe20000400000 */
[----:B------:R-:W-:-:S05]  /*0260*/  @P1 FMUL R13, R13, 0.25 ;  /* 0x3e8000000d0d1820 */ /* 0x000fca0000400000 */
[----:B------:R-:W1:Y:S01]  /*0270*/  MUFU.RCP R12, R12 ;  /* 0x0000000c000c7308 */ /* 0x000e620000001000 */
[----:B------:R-:W-:Y:S01]  /*0280*/  @!P3 FMUL R13, R13, 16777216 ;  /* 0x4b8000000d0db820 */ /* 0x000fe20000400000 */
[----:B------:R-:W-:-:S06]  /*0290*/  FSEL R3, R2, 1, P0 ;  /* 0x3f80000002037808 */ /* 0x000fcc0000000000 */
[----:B------:R-:W2:Y:S01]  /*02a0*/  MUFU.RCP R13, R13 ;  /* 0x0000000d000d7308 */ /* 0x000ea20000001000 */
[----:B------:R-:W-:Y:S01]  /*02b0*/  @!P2 FMUL R3, R3, 16777216 ;  /* 0x4b8000000303a820 */ /* 0x000fe20000400000 */
[----:B------:R-:W-:Y:S01]  /*02c0*/  FSEL R14, R2, 1, P1 ;  /* 0x3f800000020e7808 */ /* 0x000fe20000800000 */
[----:B----4-:R-:W-:Y:S02]  /*02d0*/  FADD R4, R4, -R6 ;  /* 0x8000000604047221 */ /* 0x010fe40000000000 */
[----:B-1----:R-:W-:Y:S02]  /*02e0*/  FMUL R3, R12, R3 ;  /* 0x000000030c037220 */ /* 0x002fe40000400000 */
[----:B------:R-:W-:Y:S01]  /*02f0*/  @!P3 FMUL R14, R14, 16777216 ;  /* 0x4b8000000e0eb820 */ /* 0x000fe20000400000 */
[----:B------:R-:W-:Y:S01]  /*0300*/  FADD R5, R5, -R7 ;  /* 0x8000000705057221 */ /* 0x000fe20000000000 */
[----:B------:R-:W-:Y:S02]  /*0310*/  FMUL R3, R4, R3 ;  /* 0x0000000304037220 */ /* 0x000fe40000400000 */
[----:B--2---:R-:W-:-:S02]  /*0320*/  FMUL R14, R13, R14 ;  /* 0x0000000e0d0e7220 */ /* 0x004fc40000400000 */
[----:B-----5:R-:W-:Y:S02]  /*0330*/  FFMA R8, R8, R3, R10 ;  /* 0x0000000308087223 */ /* 0x020fe4000000000a */
[----:B------:R-:W-:Y:S02]  /*0340*/  FMUL R14, R5, R14 ;  /* 0x0000000e050e7220 */ /* 0x000fe40000400000 */
[----:B------:R-:W-:Y:S02]  /*0350*/  FADD R3, RZ, -R8 ;  /* 0x80000008ff037221 */ /* 0x000fe40000000000 */
[----:B------:R-:W-:Y:S02]  /*0360*/  FFMA R9, R9, R14, R11 ;  /* 0x0000000e09097223 */ /* 0x000fe4000000000b */
[----:B------:R-:W-:Y:S02]  /*0370*/  FMUL R4, R3, 1.4426950216293334961 ;  /* 0x3fb8aa3b03047820 */ /* 0x000fe40000400000 */
[----:B------:R-:W-:-:S04]  /*0380*/  FADD R3, RZ, -R9 ;  /* 0x80000009ff037221 */ /* 0x000fc80000000000 */
[----:B------:R-:W-:Y:S01]  /*0390*/  FMUL R6, R3, 1.4426950216293334961 ;  /* 0x3fb8aa3b03067820 */ /* 0x000fe20000400000 */
[----:B------:R-:W-:-:S04]  /*03a0*/  FSETP.GEU.AND P0, PT, R4, -126, PT ;  /* 0xc2fc00000400780b */ /* 0x000fc80003f0e000 */
[----:B------:R-:W-:-:S09]  /*03b0*/  FSETP.GEU.AND P1, PT, R6, -126, PT ;  /* 0xc2fc00000600780b */ /* 0x000fd20003f2e000 */
[----:B------:R-:W-:-:S04]  /*03c0*/  @!P0 FMUL R4, R4, 0.5 ;  /* 0x3f00000004048820 */ /* 0x000fc80000400000 */
[----:B------:R-:W-:Y:S01]  /*03d0*/  @!P1 FMUL R6, R6, 0.5 ;  /* 0x3f00000006069820 */ /* 0x000fe20000400000 */
[----:B------:R-:W1:Y:S08]  /*03e0*/  MUFU.EX2 R3, R4 ;  /* 0x0000000400037308 */ /* 0x000e700000000800 */
[----:B------:R-:W2:Y:S01]  /*03f0*/  MUFU.EX2 R5, R6 ;  /* 0x0000000600057308 */ /* 0x000ea20000000800 */
[----:B-1----:R-:W-:-:S04]  /*0400*/  @!P0 FMUL R3, R3, R3 ;  /* 0x0000000303038220 */ /* 0x002fc80000400000 */
[----:B------:R-:W-:Y:S01]  /*0410*/  FADD R7, R3, 1 ;  /* 0x3f80000003077421 */ /* 0x000fe20000000000 */
[----:B--2---:R-:W-:-:S04]  /*0420*/  @!P1 FMUL R5, R5, R5 ;  /* 0x0000000505059220 */ /* 0x004fc80000400000 */
[----:B------:R-:W-:Y:S01]  /*0430*/  FADD R10, R5, 1 ;  /* 0x3f800000050a7421 */ /* 0x000fe20000000000 */
[----:B------:R-:W-:Y:S01]  /*0440*/  FSETP.GT.AND P0, PT, R7, 8.50705917302346158658e+37, PT ;  /* 0x7e8000000700780b */ /* 0x000fe20003f04000 */
[----:B------:R-:W1:Y:S03]  /*0450*/  LDC.64 R4, c[0x0][0x210] ;  /* 0x00008400ff047b82 */ /* 0x000e660000000a00 */
[----:B------:R-:W-:-:S09]  /*0460*/  FSETP.GT.AND P1, PT, R10, 8.50705917302346158658e+37, PT ;  /* 0x7e8000000a00780b */ /* 0x000fd20003f24000 */
[----:B------:R-:W-:-:S04]  /*0470*/  @P0 FMUL R7, R7, 0.25 ;  /* 0x3e80000007070820 */ /* 0x000fc80000400000 */
[----:B------:R-:W-:Y:S02]  /*0480*/  @P1 FMUL R10, R10, 0.25 ;  /* 0x3e8000000a0a1820 */ /* 0x000fe40000400000 */
[----:B------:R-:W2:Y:S08]  /*0490*/  MUFU.RCP R7, R7 ;  /* 0x0000000700077308 */ /* 0x000eb00000001000 */
[----:B------:R-:W3:Y:S01]  /*04a0*/  MUFU.RCP R10, R10 ;  /* 0x0000000a000a7308 */ /* 0x000ee20000001000 */
[----:B------:R-:W-:-:S02]  /*04b0*/  FSEL R6, R2, 1, P0 ;  /* 0x3f80000002067808 */ /* 0x000fc40000000000 */
[----:B------:R-:W-:-:S03]  /*04c0*/  FSEL R3, R2, 1, P1 ;  /* 0x3f80000002037808 */ /* 0x000fc60000800000 */
[----:B--2---:R-:W-:-:S04]  /*04d0*/  FMUL R11, R7, R6 ;  /* 0x00000006070b7220 */ /* 0x004fc80000400000 */
[----:B------:R-:W-:Y:S01]  /*04e0*/  FMUL R8, R8, R11 ;  /* 0x0000000b08087220 */ /* 0x000fe20000400000 */
[----:B---3--:R-:W-:Y:S01]  /*04f0*/  FMUL R6, R10, R3 ;  /* 0x000000030a067220 */ /* 0x008fe20000400000 */
[----:B-1----:R-:W-:-:S04]  /*0500*/  IMAD.WIDE R2, R0, 0x4, R4 ;  /* 0x0000000400027825 */ /* 0x002fc800078e0204 */
[----:B------:R-:W-:-:S05]  /*0510*/  FMUL R9, R9, R6 ;  /* 0x0000000609097220 */ /* 0x000fca0000400000 */
[----:B------:R-:W-:Y:S01]  /*0520*/  STG.E.64 desc[UR4][R2.64], R8 ;  /* 0x0000000802007986 */ /* 0x000fe2000c101b04 */
[----:B------:R-:W-:Y:S05]  /*0530*/  EXIT ;  /* 0x000000000000794d */ /* 0x000fea0003800000 */
.L_x_0:
[----:B------:R-:W-:-:S00]  /*0540*/  BRA `(.L_x_0) ;  /* 0xfffffffc00fc7947 */ /* 0x000fc0000383ffff */
[----:B------:R-:W-:-:S00]  /*0550*/  NOP ;  /* 0x0000000000007918 */ /* 0x000fc00000000000 */
        /* <DEDUP_REMOVED lines=10> */
.L_x_1:


//--------------------- .nv.global.init           --------------------------
	.section	.nv.global.init,"aw",@progbits
.nv.global.init:
	.type		_$_str,@object
	.size		_$_str,(_$_str_$_2 - _$_str)
_$_str:
        /*0000*/ 	.byte	0x5f, 0x5f, 0x43, 0x55, 0x44, 0x41, 0x5f, 0x46, 0x54, 0x5a, 0x00
	.type		_$_str_$_2,@object
	.size		_$_str_$_2,(.L_1 - _$_str_$_2)
_$_str_$_2:
        /*000b*/ 	.byte	0x5f, 0x5f, 0x43, 0x55, 0x44, 0x41, 0x5f, 0x50, 0x52, 0x45, 0x43, 0x5f, 0x53, 0x51, 0x52, 0x54
        /*001b*/ 	.byte	0x00
.L_1:


//--------------------- .nv.constant0.triton_poi_fused__native_batch_norm_legit_no_training_silu_20 --------------------------
	.section	.nv.constant0.triton_poi_fused__native_batch_norm_legit_no_training_silu_20,"a",@progbits
	.sectionflags	@""
	.align	4
.nv.constant0.triton_poi_fused__native_batch_norm_legit_no_training_silu_20:
	.zero		580
